//
// Generated by NVIDIA NVVM Compiler
//
// Compiler Build ID: CL-36424714
// Cuda compilation tools, release 13.0, V13.0.88
// Based on NVVM 20.0.0
//

.version 9.0
.target sm_100
.address_size 64

	// .globl	_Z5localf

.visible .entry _Z5localf(
	.param .f32 _Z5localf_param_0
)
{


	ret;

}
	// .globl	_Z6globalPf
.visible .entry _Z6globalPf(
	.param .u64 .ptr .align 1 _Z6globalPf_param_0
)
{
	.reg .b32 	%r<3>;
	.reg .b32 	%f<2>;
	.reg .b64 	%rd<5>;

	ld.param.u64 	%rd1, [_Z6globalPf_param_0];
	cvta.to.global.u64 	%rd2, %rd1;
	mov.u32 	%r1, %tid.x;
	shl.b32 	%r2, %r1, 1;
	cvt.rn.f32.u32 	%f1, %r2;
	mul.wide.u32 	%rd3, %r1, 4;
	add.s64 	%rd4, %rd2, %rd3;
	st.global.f32 	[%rd4], %f1;
	ret;

}
	// .globl	_Z6sharedPf
.visible .entry _Z6sharedPf(
	.param .u64 .ptr .align 1 _Z6sharedPf_param_0
)
{


	bar.sync 	0;
	ret;

}


// ===== COMPILED SASS (sm_100) =====

	.target	sm_100

	.elftype	@"ET_EXEC"


//--------------------- .note.nv.tkinfo           --------------------------
	.section	.note.nv.tkinfo,"",@"SHT_NOTE"
	.sectionflags	@"SHF_NOTE_NV_TKINFO"
	.tkinfo
        /*0018*/ 	.word	0x00000002
        /*0030*/ 	.string	""
        /*0030*/ 	.string	"ptxas"
        /*0030*/ 	.string	"Cuda compilation tools, release 13.0, V13.0.88"
        /*0030*/ 	.string	"Build cuda_13.0.r13.0/compiler.36424714_0"
        /*0030*/ 	.string	"-arch sm_100 -m 64 "



//--------------------- .note.nv.cuinfo           --------------------------
	.section	.note.nv.cuinfo,"",@"SHT_NOTE"
	.sectionflags	@"SHF_NOTE_NV_CUINFO"
        /*0018*/ 	.short	0x0002
        /*001a*/ 	.short	0x0064
        /*001c*/ 	.short	0x0082
	.zero		2


//--------------------- .nv.info                  --------------------------
	.section	.nv.info,"",@"SHT_CUDA_INFO"
	.align	4


	//----- nvinfo : EIATTR_REGCOUNT
	.align		4
        /*0000*/ 	.byte	0x04, 0x2f
        /*0002*/ 	.short	(.L_1 - .L_0)
	.align		4
.L_0:
        /*0004*/ 	.word	index@(_Z5localf)
        /*0008*/ 	.word	0x00000004


	//----- nvinfo : EIATTR_FRAME_SIZE
	.align		4
.L_1:
        /*000c*/ 	.byte	0x04, 0x11
        /*000e*/ 	.short	(.L_3 - .L_2)
	.align		4
.L_2:
        /*0010*/ 	.word	index@(_Z5localf)
        /*0014*/ 	.word	0x00000000


	//----- nvinfo : EIATTR_REGCOUNT
	.align		4
.L_3:
        /*0018*/ 	.byte	0x04, 0x2f
        /*001a*/ 	.short	(.L_5 - .L_4)
	.align		4
.L_4:
        /*001c*/ 	.word	index@(_Z6globalPf)
        /*0020*/ 	.word	0x00000008


	//----- nvinfo : EIATTR_FRAME_SIZE
	.align		4
.L_5:
        /*0024*/ 	.byte	0x04, 0x11
        /*0026*/ 	.short	(.L_7 - .L_6)
	.align		4
.L_6:
        /*0028*/ 	.word	index@(_Z6globalPf)
        /*002c*/ 	.word	0x00000000


	//----- nvinfo : EIATTR_REGCOUNT
	.align		4
.L_7:
        /*0030*/ 	.byte	0x04, 0x2f
        /*0032*/ 	.short	(.L_9 - .L_8)
	.align		4
.L_8:
        /*0034*/ 	.word	index@(_Z6sharedPf)
        /*0038*/ 	.word	0x00000004


	//----- nvinfo : EIATTR_FRAME_SIZE
	.align		4
.L_9:
        /*003c*/ 	.byte	0x04, 0x11
        /*003e*/ 	.short	(.L_11 - .L_10)
	.align		4
.L_10:
        /*0040*/ 	.word	index@(_Z6sharedPf)
        /*0044*/ 	.word	0x00000000


	//----- nvinfo : EIATTR_MIN_STACK_SIZE
	.align		4
.L_11:
        /*0048*/ 	.byte	0x04, 0x12
        /*004a*/ 	.short	(.L_13 - .L_12)
	.align		4
.L_12:
        /*004c*/ 	.word	index@(_Z6sharedPf)
        /*0050*/ 	.word	0x00000000


	//----- nvinfo : EIATTR_MIN_STACK_SIZE
	.align		4
.L_13:
        /*0054*/ 	.byte	0x04, 0x12
        /*0056*/ 	.short	(.L_15 - .L_14)
	.align		4
.L_14:
        /*0058*/ 	.word	index@(_Z6globalPf)
        /*005c*/ 	.word	0x00000000


	//----- nvinfo : EIATTR_MIN_STACK_SIZE
	.align		4
.L_15:
        /*0060*/ 	.byte	0x04, 0x12
        /*0062*/ 	.short	(.L_17 - .L_16)
	.align		4
.L_16:
        /*0064*/ 	.word	index@(_Z5localf)
        /*0068*/ 	.word	0x00000000
.L_17:


//--------------------- .nv.compat                --------------------------
	.section	.nv.compat,"",@"SHT_CUDA_COMPAT_INFO"
	.align	4
        /*0000*/ 	.byte	0x02, 0x09, 0x00, 0x00, 0x02, 0x02, 0x01, 0x00, 0x02, 0x05, 0x05, 0x00, 0x03, 0x07, 0x01, 0x01
        /*0010*/ 	.byte	0x02, 0x03, 0x00, 0x00, 0x02, 0x06, 0x01, 0x00, 0x04, 0x0b, 0x08, 0x00, 0x09, 0x00, 0x00, 0x00
        /*0020*/ 	.byte	0x00, 0x00, 0x00, 0x00


//--------------------- .nv.info._Z6sharedPf      --------------------------
	.section	.nv.info._Z6sharedPf,"",@"SHT_CUDA_INFO"
	.sectionflags	@""
	.align	4


	//----- nvinfo : EIATTR_CUDA_API_VERSION
	.align		4
        /*0000*/ 	.byte	0x04, 0x37
        /*0002*/ 	.short	(.L_19 - .L_18)
.L_18:
        /*0004*/ 	.word	0x00000082


	//----- nvinfo : EIATTR_KPARAM_INFO
	.align		4
.L_19:
        /*0008*/ 	.byte	0x04, 0x17
        /*000a*/ 	.short	(.L_21 - .L_20)
.L_20:
        /*000c*/ 	.word	0x00000000
        /*0010*/ 	.short	0x0000
        /*0012*/ 	.short	0x0000
        /*0014*/ 	.byte	0x00, 0xf5, 0x21, 0x00


	//----- nvinfo : EIATTR_SPARSE_MMA_MASK
	.align		4
.L_21:
        /*0018*/ 	.byte	0x03, 0x50
        /*001a*/ 	.short	0x0000


	//----- nvinfo : EIATTR_MAXREG_COUNT
	.align		4
        /*001c*/ 	.byte	0x03, 0x1b
        /*001e*/ 	.short	0x00ff


	//----- nvinfo : EIATTR_NUM_BARRIERS
	.align		4
        /*0020*/ 	.byte	0x02, 0x4c
        /*0022*/ 	.byte	0x01
	.zero		1


	//----- nvinfo : EIATTR_MERCURY_ISA_VERSION
	.align		4
        /*0024*/ 	.byte	0x03, 0x5f
        /*0026*/ 	.short	0x0101


	//----- nvinfo : EIATTR_VRC_CTA_INIT_COUNT
	.align		4
        /*0028*/ 	.byte	0x02, 0x4a
	.zero		1
	.zero		1


	//----- nvinfo : EIATTR_EXIT_INSTR_OFFSETS
	.align		4
        /*002c*/ 	.byte	0x04, 0x1c
        /*002e*/ 	.short	(.L_23 - .L_22)


	//   ....[0]....
.L_22:
        /*0030*/ 	.word	0x00000020


	//----- nvinfo : EIATTR_CBANK_PARAM_SIZE
	.align		4
.L_23:
        /*0034*/ 	.byte	0x03, 0x19
        /*0036*/ 	.short	0x0008


	//----- nvinfo : EIATTR_PARAM_CBANK
	.align		4
        /*0038*/ 	.byte	0x04, 0x0a
        /*003a*/ 	.short	(.L_25 - .L_24)
	.align		4
.L_24:
        /*003c*/ 	.word	index@(.nv.constant0._Z6sharedPf)
        /*0040*/ 	.short	0x0380
        /*0042*/ 	.short	0x0008


	//----- nvinfo : EIATTR_SW_WAR
	.align		4
.L_25:
        /*0044*/ 	.byte	0x04, 0x36
        /*0046*/ 	.short	(.L_27 - .L_26)
.L_26:
        /*0048*/ 	.word	0x00000008
.L_27:


//--------------------- .nv.info._Z6globalPf      --------------------------
	.section	.nv.info._Z6globalPf,"",@"SHT_CUDA_INFO"
	.sectionflags	@""
	.align	4


	//----- nvinfo : EIATTR_CUDA_API_VERSION
	.align		4
        /*0000*/ 	.byte	0x04, 0x37
        /*0002*/ 	.short	(.L_29 - .L_28)
.L_28:
        /*0004*/ 	.word	0x00000082


	//----- nvinfo : EIATTR_KPARAM_INFO
	.align		4
.L_29:
        /*0008*/ 	.byte	0x04, 0x17
        /*000a*/ 	.short	(.L_31 - .L_30)
.L_30:
        /*000c*/ 	.word	0x00000000
        /*0010*/ 	.short	0x0000
        /*0012*/ 	.short	0x0000
        /*0014*/ 	.byte	0x00, 0xf5, 0x21, 0x00


	//----- nvinfo : EIATTR_SPARSE_MMA_MASK
	.align		4
.L_31:
        /*0018*/ 	.byte	0x03, 0x50
        /*001a*/ 	.short	0x0000


	//----- nvinfo : EIATTR_MAXREG_COUNT
	.align		4
        /*001c*/ 	.byte	0x03, 0x1b
        /*001e*/ 	.short	0x00ff


	//----- nvinfo : EIATTR_MERCURY_ISA_VERSION
	.align		4
        /*0020*/ 	.byte	0x03, 0x5f
        /*0022*/ 	.short	0x0101


	//----- nvinfo : EIATTR_VRC_CTA_INIT_COUNT
	.align		4
        /*0024*/ 	.byte	0x02, 0x4a
	.zero		1
	.zero		1


	//----- nvinfo : EIATTR_EXIT_INSTR_OFFSETS
	.align		4
        /*0028*/ 	.byte	0x04, 0x1c
        /*002a*/ 	.short	(.L_33 - .L_32)


	//   ....[0]....
.L_32:
        /*002c*/ 	.word	0x00000080


	//----- nvinfo : EIATTR_CBANK_PARAM_SIZE
	.align		4
.L_33:
        /*0030*/ 	.byte	0x03, 0x19
        /*0032*/ 	.short	0x0008


	//----- nvinfo : EIATTR_PARAM_CBANK
	.align		4
        /*0034*/ 	.byte	0x04, 0x0a
        /*0036*/ 	.short	(.L_35 - .L_34)
	.align		4
.L_34:
        /*0038*/ 	.word	index@(.nv.constant0._Z6globalPf)
        /*003c*/ 	.short	0x0380
        /*003e*/ 	.short	0x0008


	//----- nvinfo : EIATTR_SW_WAR
	.align		4
.L_35:
        /*0040*/ 	.byte	0x04, 0x36
        /*0042*/ 	.short	(.L_37 - .L_36)
.L_36:
        /*0044*/ 	.word	0x00000008
.L_37:


//--------------------- .nv.info._Z5localf        --------------------------
	.section	.nv.info._Z5localf,"",@"SHT_CUDA_INFO"
	.sectionflags	@""
	.align	4


	//----- nvinfo : EIATTR_CUDA_API_VERSION
	.align		4
        /*0000*/ 	.byte	0x04, 0x37
        /*0002*/ 	.short	(.L_39 - .L_38)
.L_38:
        /*0004*/ 	.word	0x00000082


	//----- nvinfo : EIATTR_KPARAM_INFO
	.align		4
.L_39:
        /*0008*/ 	.byte	0x04, 0x17
        /*000a*/ 	.short	(.L_41 - .L_40)
.L_40:
        /*000c*/ 	.word	0x00000000
        /*0010*/ 	.short	0x0000
        /*0012*/ 	.short	0x0000
        /*0014*/ 	.byte	0x00, 0xf0, 0x11, 0x00


	//----- nvinfo : EIATTR_SPARSE_MMA_MASK
	.align		4
.L_41:
        /*0018*/ 	.byte	0x03, 0x50
        /*001a*/ 	.short	0x0000


	//----- nvinfo : EIATTR_MAXREG_COUNT
	.align		4
        /*001c*/ 	.byte	0x03, 0x1b
        /*001e*/ 	.short	0x00ff


	//----- nvinfo : EIATTR_MERCURY_ISA_VERSION
	.align		4
        /*0020*/ 	.byte	0x03, 0x5f
        /*0022*/ 	.short	0x0101


	//----- nvinfo : EIATTR_VRC_CTA_INIT_COUNT
	.align		4
        /*0024*/ 	.byte	0x02, 0x4a
	.zero		1
	.zero		1


	//----- nvinfo : EIATTR_EXIT_INSTR_OFFSETS
	.align		4
        /*0028*/ 	.byte	0x04, 0x1c
        /*002a*/ 	.short	(.L_43 - .L_42)


	//   ....[0]....
.L_42:
        /*002c*/ 	.word	0x00000010


	//----- nvinfo : EIATTR_CBANK_PARAM_SIZE
	.align		4
.L_43:
        /*0030*/ 	.byte	0x03, 0x19
        /*0032*/ 	.short	0x0004


	//----- nvinfo : EIATTR_PARAM_CBANK
	.align		4
        /*0034*/ 	.byte	0x04, 0x0a
        /*0036*/ 	.short	(.L_45 - .L_44)
	.align		4
.L_44:
        /*0038*/ 	.word	index@(.nv.constant0._Z5localf)
        /*003c*/ 	.short	0x0380
        /*003e*/ 	.short	0x0004


	//----- nvinfo : EIATTR_SW_WAR
	.align		4
.L_45:
        /*0040*/ 	.byte	0x04, 0x36
        /*0042*/ 	.short	(.L_47 - .L_46)
.L_46:
        /*0044*/ 	.word	0x00000008
.L_47:


//--------------------- .nv.callgraph             --------------------------
	.section	.nv.callgraph,"",@"SHT_CUDA_CALLGRAPH"
	.align	4
	.sectionentsize	8
	.align		4
        /*0000*/ 	.word	0x00000000
	.align		4
        /*0004*/ 	.word	0xffffffff
	.align		4
        /*0008*/ 	.word	0x00000000
	.align		4
        /*000c*/ 	.word	0xfffffffe
	.align		4
        /*0010*/ 	.word	0x00000000
	.align		4
        /*0014*/ 	.word	0xfffffffd
	.align		4
        /*0018*/ 	.word	0x00000000
	.align		4
        /*001c*/ 	.word	0xfffffffc


//--------------------- .text._Z6sharedPf         --------------------------
	.section	.text._Z6sharedPf,"ax",@progbits
	.align	128
        .global         _Z6sharedPf
        .type           _Z6sharedPf,@function
        .size           _Z6sharedPf,(.L_x_3 - _Z6sharedPf)
        .other          _Z6sharedPf,@"STO_CUDA_ENTRY STV_DEFAULT"
_Z6sharedPf:
.text._Z6sharedPf:
[----:B------:R-:W-:Y:S08]  /*0000*/  LDC R1, c[0x0][0x37c] ;  /* 0x0000df00ff017b82 */ /* 0x000ff00000000800 */
[----:B------:R-:W-:Y:S06]  /*0010*/  BAR.SYNC.DEFER_BLOCKING 0x0 ;  /* 0x0000000000007b1d */ /* 0x000fec0000010000 */
[----:B------:R-:W-:Y:S05]  /*0020*/  EXIT ;  /* 0x000000000000794d */ /* 0x000fea0003800000 */
.L_x_0:
[----:B------:R-:W-:-:S00]  /*0030*/  BRA `(.L_x_0) ;  /* 0xfffffffc00fc7947 */ /* 0x000fc0000383ffff */
[----:B------:R-:W-:-:S00]  /*0040*/  NOP ;  /* 0x0000000000007918 */ /* 0x000fc00000000000 */
        /* <DEDUP_REMOVED lines=11> */
.L_x_3:


//--------------------- .text._Z6globalPf         --------------------------
	.section	.text._Z6globalPf,"ax",@progbits
	.align	128
        .global         _Z6globalPf
        .type           _Z6globalPf,@function
        .size           _Z6globalPf,(.L_x_4 - _Z6globalPf)
        .other          _Z6globalPf,@"STO_CUDA_ENTRY STV_DEFAULT"
_Z6globalPf:
.text._Z6globalPf:
[----:B------:R-:W-:Y:S01]  /*0000*/  LDC R1, c[0x0][0x37c] ;  /* 0x0000df00ff017b82 */ /* 0x000fe20000000800 */
[----:B------:R-:W0:Y:S07]  /*0010*/  S2R R5, SR_TID.X ;  /* 0x0000000000057919 */ /* 0x000e2e0000002100 */
[----:B------:R-:W1:Y:S01]  /*0020*/  LDC.64 R2, c[0x0][0x380] ;  /* 0x0000e000ff027b82 */ /* 0x000e620000000a00 */
[----:B------:R-:W2:Y:S01]  /*0030*/  LDCU.64 UR4, c[0x0][0x358] ;  /* 0x00006b00ff0477ac */ /* 0x000ea20008000a00 */
[C---:B0-----:R-:W-:Y:S01]  /*0040*/  SHF.L.U32 R0, R5.reuse, 0x1, RZ ;  /* 0x0000000105007819 */ /* 0x041fe200000006ff */
[----:B-1----:R-:W-:-:S03]  /*0050*/  IMAD.WIDE.U32 R2, R5, 0x4, R2 ;  /* 0x0000000405027825 */ /* 0x002fc600078e0002 */
[----:B------:R-:W-:-:S05]  /*0060*/  I2FP.F32.U32 R5, R0 ;  /* 0x0000000000057245 */ /* 0x000fca0000201000 */
[----:B--2---:R-:W-:Y:S01]  /*0070*/  STG.E desc[UR4][R2.64], R5 ;  /* 0x0000000502007986 */ /* 0x004fe2000c101904 */
[----:B------:R-:W-:Y:S05]  /*0080*/  EXIT ;  /* 0x000000000000794d */ /* 0x000fea0003800000 */
.L_x_1:
        /* <DEDUP_REMOVED lines=15> */
.L_x_4:


//--------------------- .text._Z5localf           --------------------------
	.section	.text._Z5localf,"ax",@progbits
	.align	128
        .global         _Z5localf
        .type           _Z5localf,@function
        .size           _Z5localf,(.L_x_5 - _Z5localf)
        .other          _Z5localf,@"STO_CUDA_ENTRY STV_DEFAULT"
_Z5localf:
.text._Z5localf:
[----:B------:R-:W-:Y:S01]  /*0000*/  LDC R1, c[0x0][0x37c] ;  /* 0x0000df00ff017b82 */ /* 0x000fe20000000800 */
[----:B------:R-:W-:Y:S05]  /*0010*/  EXIT ;  /* 0x000000000000794d */ /* 0x000fea0003800000 */
.L_x_2:
        /* <DEDUP_REMOVED lines=14> */
.L_x_5:


//--------------------- .nv.shared.reserved.0     --------------------------
	.section	.nv.shared.reserved.0,"aw",@nobits
	.weak		__nv_reservedSMEM_offset_0_alias
	.size		__nv_reservedSMEM_offset_0_alias, 0, 64
	.other		__nv_reservedSMEM_offset_0_alias,@"STO_CUDA_RESERVED_SHARED STV_DEFAULT"
__nv_reservedSMEM_offset_0_alias:
	.zero		0
	.zero		64


//--------------------- .nv.constant0._Z6sharedPf --------------------------
	.section	.nv.constant0._Z6sharedPf,"a",@progbits
	.sectionflags	@""
	.align	4
.nv.constant0._Z6sharedPf:
	.zero		904


//--------------------- .nv.constant0._Z6globalPf --------------------------
	.section	.nv.constant0._Z6globalPf,"a",@progbits
	.sectionflags	@""
	.align	4
.nv.constant0._Z6globalPf:
	.zero		904


//--------------------- .nv.constant0._Z5localf   --------------------------
	.section	.nv.constant0._Z5localf,"a",@progbits
	.sectionflags	@""
	.align	4
.nv.constant0._Z5localf:
	.zero		900


//--------------------- SYMBOLS --------------------------

	.type		.nv.reservedSmem.offset0,@object
	.size		.nv.reservedSmem.offset0,0x4
